	.headerflags	@"EF_CUDA_TEXMODE_UNIFIED EF_CUDA_64BIT_ADDRESS EF_CUDA_ACCELERATORS EF_CUDA_SM90 EF_CUDA_VIRTUAL_SM(EF_CUDA_SM90)"
	.elftype	@"ET_EXEC"


//--------------------- .nv.info                  --------------------------
	.section	.nv.info,"",@"SHT_CUDA_INFO"
	.align	4


	//----- nvinfo : EIATTR_REGCOUNT
	.align		4
        /*0000*/ 	.byte	0x04, 0x2f
        /*0002*/ 	.short	(.L_3 - .L_2)
	.align		4
.L_2:
        /*0004*/ 	.word	index@(triton_poi_fused__native_batch_norm_legit_no_training__unsafe_index_add_mul_relu_sub_39)
        /*0008*/ 	.word	0x00000022


	//----- nvinfo : EIATTR_MIN_STACK_SIZE
	.align		4
.L_3:
        /*000c*/ 	.byte	0x04, 0x12
        /*000e*/ 	.short	(.L_5 - .L_4)
	.align		4
.L_4:
        /*0010*/ 	.word	index@(triton_poi_fused__native_batch_norm_legit_no_training__unsafe_index_add_mul_relu_sub_39)
        /*0014*/ 	.word	0x00000000


	//----- nvinfo : EIATTR_FRAME_SIZE
	.align		4
.L_5:
        /*0018*/ 	.byte	0x04, 0x11
        /*001a*/ 	.short	(.L_7 - .L_6)
	.align		4
.L_6:
        /*001c*/ 	.word	index@(triton_poi_fused__native_batch_norm_legit_no_training__unsafe_index_add_mul_relu_sub_39)
        /*0020*/ 	.word	0x00000000


	//----- nvinfo : EIATTR_MIN_STACK_SIZE
	.align		4
.L_7:
        /*0024*/ 	.byte	0x04, 0x12
        /*0026*/ 	.short	(.L_9 - .L_8)
	.align		4
.L_8:
        /*0028*/ 	.word	index@(triton_poi_fused__native_batch_norm_legit_no_training__unsafe_index_add_mul_relu_sub_39)
        /*002c*/ 	.word	0x00000000
.L_9:


//--------------------- .nv.info.triton_poi_fused__native_batch_norm_legit_no_training__unsafe_index_add_mul_relu_sub_39 --------------------------
	.section	.nv.info.triton_poi_fused__native_batch_norm_legit_no_training__unsafe_index_add_mul_relu_sub_39,"",@"SHT_CUDA_INFO"
	.sectionflags	@""
	.align	4


	//----- nvinfo : EIATTR_CUDA_API_VERSION
	.align		4
        /*0000*/ 	.byte	0x04, 0x37
        /*0002*/ 	.short	(.L_11 - .L_10)
.L_10:
        /*0004*/ 	.word	0x0000007c


	//----- nvinfo : EIATTR_KPARAM_INFO
	.align		4
.L_11:
        /*0008*/ 	.byte	0x04, 0x17
        /*000a*/ 	.short	(.L_13 - .L_12)
.L_12:
        /*000c*/ 	.word	0x00000000
        /*0010*/ 	.short	0x0015
        /*0012*/ 	.short	0x00a8
        /*0014*/ 	.byte	0x00, 0xf0, 0x11, 0x00


	//----- nvinfo : EIATTR_KPARAM_INFO
	.align		4
.L_13:
        /*0018*/ 	.byte	0x04, 0x17
        /*001a*/ 	.short	(.L_15 - .L_14)
.L_14:
        /*001c*/ 	.word	0x00000000
        /*0020*/ 	.short	0x0014
        /*0022*/ 	.short	0x00a0
        /*0024*/ 	.byte	0x00, 0xf4, 0x21, 0x00


	//----- nvinfo : EIATTR_KPARAM_INFO
	.align		4
.L_15:
        /*0028*/ 	.byte	0x04, 0x17
        /*002a*/ 	.short	(.L_17 - .L_16)
.L_16:
        /*002c*/ 	.word	0x00000000
        /*0030*/ 	.short	0x0013
        /*0032*/ 	.short	0x0098
        /*0034*/ 	.byte	0x00, 0xf4, 0x21, 0x00


	//----- nvinfo : EIATTR_KPARAM_INFO
	.align		4
.L_17:
        /*0038*/ 	.byte	0x04, 0x17
        /*003a*/ 	.short	(.L_19 - .L_18)
.L_18:
        /*003c*/ 	.word	0x00000000
        /*0040*/ 	.short	0x0012
        /*0042*/ 	.short	0x0090
        /*0044*/ 	.byte	0x00, 0xf4, 0x21, 0x00


	//----- nvinfo : EIATTR_KPARAM_INFO
	.align		4
.L_19:
        /*0048*/ 	.byte	0x04, 0x17
        /*004a*/ 	.short	(.L_21 - .L_20)
.L_20:
        /*004c*/ 	.word	0x00000000
        /*0050*/ 	.short	0x0011
        /*0052*/ 	.short	0x0088
        /*0054*/ 	.byte	0x00, 0xf4, 0x21, 0x00


	//----- nvinfo : EIATTR_KPARAM_INFO
	.align		4
.L_21:
        /*0058*/ 	.byte	0x04, 0x17
        /*005a*/ 	.short	(.L_23 - .L_22)
.L_22:
        /*005c*/ 	.word	0x00000000
        /*0060*/ 	.short	0x0010
        /*0062*/ 	.short	0x0080
        /*0064*/ 	.byte	0x00, 0xf4, 0x21, 0x00


	//----- nvinfo : EIATTR_KPARAM_INFO
	.align		4
.L_23:
        /*0068*/ 	.byte	0x04, 0x17
        /*006a*/ 	.short	(.L_25 - .L_24)
.L_24:
        /*006c*/ 	.word	0x00000000
        /*0070*/ 	.short	0x000f
        /*0072*/ 	.short	0x0078
        /*0074*/ 	.byte	0x00, 0xf4, 0x21, 0x00


	//----- nvinfo : EIATTR_KPARAM_INFO
	.align		4
.L_25:
        /*0078*/ 	.byte	0x04, 0x17
        /*007a*/ 	.short	(.L_27 - .L_26)
.L_26:
        /*007c*/ 	.word	0x00000000
        /*0080*/ 	.short	0x000e
        /*0082*/ 	.short	0x0070
        /*0084*/ 	.byte	0x00, 0xf4, 0x21, 0x00


	//----- nvinfo : EIATTR_KPARAM_INFO
	.align		4
.L_27:
        /*0088*/ 	.byte	0x04, 0x17
        /*008a*/ 	.short	(.L_29 - .L_28)
.L_28:
        /*008c*/ 	.word	0x00000000
        /*0090*/ 	.short	0x000d
        /*0092*/ 	.short	0x0068
        /*0094*/ 	.byte	0x00, 0xf4, 0x21, 0x00


	//----- nvinfo : EIATTR_KPARAM_INFO
	.align		4
.L_29:
        /*0098*/ 	.byte	0x04, 0x17
        /*009a*/ 	.short	(.L_31 - .L_30)
.L_30:
        /*009c*/ 	.word	0x00000000
        /*00a0*/ 	.short	0x000c
        /*00a2*/ 	.short	0x0060
        /*00a4*/ 	.byte	0x00, 0xf4, 0x21, 0x00


	//----- nvinfo : EIATTR_KPARAM_INFO
	.align		4
.L_31:
        /*00a8*/ 	.byte	0x04, 0x17
        /*00aa*/ 	.short	(.L_33 - .L_32)
.L_32:
        /*00ac*/ 	.word	0x00000000
        /*00b0*/ 	.short	0x000b
        /*00b2*/ 	.short	0x0058
        /*00b4*/ 	.byte	0x00, 0xf4, 0x21, 0x00


	//----- nvinfo : EIATTR_KPARAM_INFO
	.align		4
.L_33:
        /*00b8*/ 	.byte	0x04, 0x17
        /*00ba*/ 	.short	(.L_35 - .L_34)
.L_34:
        /*00bc*/ 	.word	0x00000000
        /*00c0*/ 	.short	0x000a
        /*00c2*/ 	.short	0x0050
        /*00c4*/ 	.byte	0x00, 0xf4, 0x21, 0x00


	//----- nvinfo : EIATTR_KPARAM_INFO
	.align		4
.L_35:
        /*00c8*/ 	.byte	0x04, 0x17
        /*00ca*/ 	.short	(.L_37 - .L_36)
.L_36:
        /*00cc*/ 	.word	0x00000000
        /*00d0*/ 	.short	0x0009
        /*00d2*/ 	.short	0x0048
        /*00d4*/ 	.byte	0x00, 0xf4, 0x21, 0x00


	//----- nvinfo : EIATTR_KPARAM_INFO
	.align		4
.L_37:
        /*00d8*/ 	.byte	0x04, 0x17
        /*00da*/ 	.short	(.L_39 - .L_38)
.L_38:
        /*00dc*/ 	.word	0x00000000
        /*00e0*/ 	.short	0x0008
        /*00e2*/ 	.short	0x0040
        /*00e4*/ 	.byte	0x00, 0xf4, 0x21, 0x00


	//----- nvinfo : EIATTR_KPARAM_INFO
	.align		4
.L_39:
        /*00e8*/ 	.byte	0x04, 0x17
        /*00ea*/ 	.short	(.L_41 - .L_40)
.L_40:
        /*00ec*/ 	.word	0x00000000
        /*00f0*/ 	.short	0x0007
        /*00f2*/ 	.short	0x0038
        /*00f4*/ 	.byte	0x00, 0xf4, 0x21, 0x00


	//----- nvinfo : EIATTR_KPARAM_INFO
	.align		4
.L_41:
        /*00f8*/ 	.byte	0x04, 0x17
        /*00fa*/ 	.short	(.L_43 - .L_42)
.L_42:
        /*00fc*/ 	.word	0x00000000
        /*0100*/ 	.short	0x0006
        /*0102*/ 	.short	0x0030
        /*0104*/ 	.byte	0x00, 0xf4, 0x21, 0x00


	//----- nvinfo : EIATTR_KPARAM_INFO
	.align		4
.L_43:
        /*0108*/ 	.byte	0x04, 0x17
        /*010a*/ 	.short	(.L_45 - .L_44)
.L_44:
        /*010c*/ 	.word	0x00000000
        /*0110*/ 	.short	0x0005
        /*0112*/ 	.short	0x0028
        /*0114*/ 	.byte	0x00, 0xf4, 0x21, 0x00


	//----- nvinfo : EIATTR_KPARAM_INFO
	.align		4
.L_45:
        /*0118*/ 	.byte	0x04, 0x17
        /*011a*/ 	.short	(.L_47 - .L_46)
.L_46:
        /*011c*/ 	.word	0x00000000
        /*0120*/ 	.short	0x0004
        /*0122*/ 	.short	0x0020
        /*0124*/ 	.byte	0x00, 0xf4, 0x21, 0x00


	//----- nvinfo : EIATTR_KPARAM_INFO
	.align		4
.L_47:
        /*0128*/ 	.byte	0x04, 0x17
        /*012a*/ 	.short	(.L_49 - .L_48)
.L_48:
        /*012c*/ 	.word	0x00000000
        /*0130*/ 	.short	0x0003
        /*0132*/ 	.short	0x0018
        /*0134*/ 	.byte	0x00, 0xf4, 0x21, 0x00


	//----- nvinfo : EIATTR_KPARAM_INFO
	.align		4
.L_49:
        /*0138*/ 	.byte	0x04, 0x17
        /*013a*/ 	.short	(.L_51 - .L_50)
.L_50:
        /*013c*/ 	.word	0x00000000
        /*0140*/ 	.short	0x0002
        /*0142*/ 	.short	0x0010
        /*0144*/ 	.byte	0x00, 0xf4, 0x21, 0x00


	//----- nvinfo : EIATTR_KPARAM_INFO
	.align		4
.L_51:
        /*0148*/ 	.byte	0x04, 0x17
        /*014a*/ 	.short	(.L_53 - .L_52)
.L_52:
        /*014c*/ 	.word	0x00000000
        /*0150*/ 	.short	0x0001
        /*0152*/ 	.short	0x0008
        /*0154*/ 	.byte	0x00, 0xf4, 0x21, 0x00


	//----- nvinfo : EIATTR_KPARAM_INFO
	.align		4
.L_53:
        /*0158*/ 	.byte	0x04, 0x17
        /*015a*/ 	.short	(.L_55 - .L_54)
.L_54:
        /*015c*/ 	.word	0x00000000
        /*0160*/ 	.short	0x0000
        /*0162*/ 	.short	0x0000
        /*0164*/ 	.byte	0x00, 0xf4, 0x21, 0x00


	//----- nvinfo : EIATTR_SPARSE_MMA_MASK
	.align		4
.L_55:
        /*0168*/ 	.byte	0x03, 0x50
        /*016a*/ 	.short	0x0000


	//----- nvinfo : EIATTR_MAXREG_COUNT
	.align		4
        /*016c*/ 	.byte	0x03, 0x1b
        /*016e*/ 	.short	0x00ff


	//----- nvinfo : EIATTR_EXIT_INSTR_OFFSETS
	.align		4
        /*0170*/ 	.byte	0x04, 0x1c
        /*0172*/ 	.short	(.L_57 - .L_56)


	//   ....[0]....
.L_56:
        /*0174*/ 	.word	0x00000da0


	//   ....[1]....
        /*0178*/ 	.word	0x00000dc0


	//----- nvinfo : EIATTR_REQNTID
	.align		4
.L_57:
        /*017c*/ 	.byte	0x04, 0x10
        /*017e*/ 	.short	(.L_59 - .L_58)
.L_58:
        /*0180*/ 	.word	0x00000080
        /*0184*/ 	.word	0x00000001
        /*0188*/ 	.word	0x00000001


	//----- nvinfo : EIATTR_CBANK_PARAM_SIZE
	.align		4
.L_59:
        /*018c*/ 	.byte	0x03, 0x19
        /*018e*/ 	.short	0x00ac


	//----- nvinfo : EIATTR_PARAM_CBANK
	.align		4
        /*0190*/ 	.byte	0x04, 0x0a
        /*0192*/ 	.short	(.L_61 - .L_60)
	.align		4
.L_60:
        /*0194*/ 	.word	index@(.nv.constant0.triton_poi_fused__native_batch_norm_legit_no_training__unsafe_index_add_mul_relu_sub_39)
        /*0198*/ 	.short	0x0210
        /*019a*/ 	.short	0x00ac


	//----- nvinfo : EIATTR_SW_WAR
	.align		4
.L_61:
        /*019c*/ 	.byte	0x04, 0x36
        /*019e*/ 	.short	(.L_63 - .L_62)
.L_62:
        /*01a0*/ 	.word	0x00000008
.L_63:


//--------------------- .nv.callgraph             --------------------------
	.section	.nv.callgraph,"",@"SHT_CUDA_CALLGRAPH"
	.align	4
	.sectionentsize	8
	.align		4
        /*0000*/ 	.word	0x00000000
	.align		4
        /*0004*/ 	.word	0xffffffff
	.align		4
        /*0008*/ 	.word	0x00000000
	.align		4
        /*000c*/ 	.word	0xfffffffe
	.align		4
        /*0010*/ 	.word	0x00000000
	.align		4
        /*0014*/ 	.word	0xfffffffd
	.align		4
        /*0018*/ 	.word	0x00000000
	.align		4
        /*001c*/ 	.word	0xfffffffc


//--------------------- .nv.constant4             --------------------------
	.section	.nv.constant4,"a",@progbits
	.align	8
	.align		8
.nv.constant4:
        /*0000*/ 	.dword	_$_str
	.align		8
        /*0008*/ 	.dword	_$_str_$_2


//--------------------- .text.triton_poi_fused__native_batch_norm_legit_no_training__unsafe_index_add_mul_relu_sub_39 --------------------------
	.section	.text.triton_poi_fused__native_batch_norm_legit_no_training__unsafe_index_add_mul_relu_sub_39,"ax",@progbits
	.align	128
        .global         triton_poi_fused__native_batch_norm_legit_no_training__unsafe_index_add_mul_relu_sub_39
        .type           triton_poi_fused__native_batch_norm_legit_no_training__unsafe_index_add_mul_relu_sub_39,@function
        .size           triton_poi_fused__native_batch_norm_legit_no_training__unsafe_index_add_mul_relu_sub_39,(.L_x_1 - triton_poi_fused__native_batch_norm_legit_no_training__unsafe_index_add_mul_relu_sub_39)
        .other          triton_poi_fused__native_batch_norm_legit_no_training__unsafe_index_add_mul_relu_sub_39,@"STO_CUDA_ENTRY STV_DEFAULT"
triton_poi_fused__native_batch_norm_legit_no_training__unsafe_index_add_mul_relu_sub_39:
.text.triton_poi_fused__native_batch_norm_legit_no_training__unsafe_index_add_mul_relu_sub_39:
[----:B------:R-:W0:Y:S01]  /*0000*/  LDC R1, c[0x0][0x28] ;  /* 0x00000a00ff017b82 */ /* 0x000e220000000800 */
[----:B------:R-:W1:Y:S07]  /*0010*/  S2R R3, SR_TID.X ;  /* 0x0000000000037919 */ /* 0x000e6e0000002100 */
[----:B------:R-:W2:Y:S01]  /*0020*/  LDC.64 R10, c[0x0][0x218] ;  /* 0x00008600ff0a7b82 */ /* 0x000ea20000000a00 */
[----:B------:R-:W-:Y:S01]  /*0030*/  CS2R R28, SRZ ;  /* 0x00000000001c7805 */ /* 0x000fe2000001ff00 */
[----:B------:R-:W-:Y:S01]  /*0040*/  ULDC.64 UR4, c[0x0][0x208] ;  /* 0x0000820000047ab9 */ /* 0x000fe20000000a00 */
[----:B------:R-:W3:Y:S05]  /*0050*/  S2R R0, SR_CTAID.X ;  /* 0x0000000000007919 */ /* 0x000eea0000002500 */
[----:B------:R-:W4:Y:S08]  /*0060*/  LDC.64 R6, c[0x0][0x270] ;  /* 0x00009c00ff067b82 */ /* 0x000f300000000a00 */
[----:B------:R-:W5:Y:S01]  /*0070*/  LDC.64 R4, c[0x0][0x220] ;  /* 0x00008800ff047b82 */ /* 0x000f620000000a00 */
[----:B------:R-:W-:-:S02]  /*0080*/  CS2R R26, SRZ ;  /* 0x00000000001a7805 */ /* 0x000fc4000001ff00 */
[----:B------:R-:W-:-:S05]  /*0090*/  CS2R R14, SRZ ;  /* 0x00000000000e7805 */ /* 0x000fca000001ff00 */
[----:B------:R-:W4:Y:S01]  /*00a0*/  LDC.64 R16, c[0x0][0x248] ;  /* 0x00009200ff107b82 */ /* 0x000f220000000a00 */
[----:B------:R-:W-:-:S07]  /*00b0*/  HFMA2.MMA R21, -RZ, RZ, 0, 0 ;  /* 0x00000000ff157435 */ /* 0x000fce00000001ff */
[----:B------:R-:W5:Y:S01]  /*00c0*/  LDC.64 R24, c[0x0][0x258] ;  /* 0x00009600ff187b82 */ /* 0x000f620000000a00 */
[----:B-1----:R-:W-:Y:S02]  /*00d0*/  LOP3.LUT R3, R3, 0x7f, RZ, 0xc0, !PT ;  /* 0x0000007f03037812 */ /* 0x002fe400078ec0ff */
[----:B------:R-:W-:Y:S01]  /*00e0*/  CS2R R18, SRZ ;  /* 0x0000000000127805 */ /* 0x000fe2000001ff00 */
[----:B------:R-:W-:Y:S01]  /*00f0*/  IMAD.MOV.U32 R22, RZ, RZ, RZ ;  /* 0x000000ffff167224 */ /* 0x000fe200078e00ff */
[----:B------:R-:W-:Y:S01]  /*0100*/  ULDC.64 UR6, c[0x0][0x228] ;  /* 0x00008a0000067ab9 */ /* 0x000fe20000000a00 */
[----:B---3--:R-:W-:-:S05]  /*0110*/  IMAD R2, R0, 0x80, R3 ;  /* 0x0000008000027824 */ /* 0x008fca00078e0203 */
[----:B------:R-:W-:Y:S02]  /*0120*/  SHF.R.S32.HI R3, RZ, 0x1f, R2 ;  /* 0x0000001fff037819 */ /* 0x000fe40000011402 */
[----:B------:R-:W-:Y:S02]  /*0130*/  ISETP.GE.AND P0, PT, R2, 0x2400, PT ;  /* 0x000024000200780c */ /* 0x000fe40003f06270 */
[----:B------:R-:W-:-:S04]  /*0140*/  LEA.HI R3, R3, R2, RZ, 0x3 ;  /* 0x0000000203037211 */ /* 0x000fc800078f18ff */
[----:B------:R-:W-:Y:S02]  /*0150*/  SHF.R.S32.HI R23, RZ, 0x3, R3 ;  /* 0x00000003ff177819 */ /* 0x000fe40000011403 */
[----:B------:R-:W-:Y:S02]  /*0160*/  LOP3.LUT R3, R3, 0xfffffff8, RZ, 0xc0, !PT ;  /* 0xfffffff803037812 */ /* 0x000fe400078ec0ff */
[----:B------:R-:W-:-:S04]  /*0170*/  LEA.HI R8, R23, R23, RZ, 0x3 ;  /* 0x0000001717087211 */ /* 0x000fc800078f18ff */
[----:B------:R-:W-:-:S05]  /*0180*/  LOP3.LUT R8, R8, 0xfffffff8, RZ, 0xc0, !PT ;  /* 0xfffffff808087812 */ /* 0x000fca00078ec0ff */
[----:B------:R-:W-:Y:S02]  /*0190*/  IMAD.IADD R23, R23, 0x1, -R8 ;  /* 0x0000000117177824 */ /* 0x000fe400078e0a08 */
[----:B------:R-:W-:Y:S02]  /*01a0*/  IMAD.IADD R8, R2, 0x1, -R3 ;  /* 0x0000000102087824 */ /* 0x000fe400078e0a03 */
[----:B--2---:R-:W-:-:S04]  /*01b0*/  IMAD.WIDE R10, R23, 0x8, R10 ;  /* 0x00000008170a7825 */ /* 0x004fc800078e020a */
[----:B----4-:R-:W-:Y:S01]  /*01c0*/  IMAD.WIDE R12, R23, 0x8, R6 ;  /* 0x00000008170c7825 */ /* 0x010fe200078e0206 */
[----:B------:R-:W2:Y:S03]  /*01d0*/  @!P0 LDG.E.EL.64 R28, desc[UR4][R10.64] ;  /* 0x000000040a1c8981 */ /* 0x000ea6000c2e1b00 */
[----:B-----5:R-:W-:Y:S01]  /*01e0*/  IMAD.WIDE R6, R8, 0x8, R4 ;  /* 0x0000000808067825 */ /* 0x020fe200078e0204 */
[----:B------:R1:W3:Y:S01]  /*01f0*/  @!P0 LDG.E.EL.64 R14, desc[UR4][R12.64] ;  /* 0x000000040c0e8981 */ /* 0x0002e2000c2e1b00 */
[----:B------:R-:W-:Y:S01]  /*0200*/  SHF.R.S32.HI R3, RZ, 0x18, R0 ;  /* 0x00000018ff037819 */ /* 0x000fe20000011400 */
[----:B------:R-:W4:Y:S02]  /*0210*/  LDC.64 R4, c[0x0][0x250] ;  /* 0x00009400ff047b82 */ /* 0x000f240000000a00 */
[----:B------:R5:W3:Y:S01]  /*0220*/  @!P0 LDG.E.EL.64 R26, desc[UR4][R6.64] ;  /* 0x00000004061a8981 */ /* 0x000ae2000c2e1b00 */
[----:B------:R-:W-:-:S04]  /*0230*/  SGXT R3, R3, 0x1 ;  /* 0x000000010303781a */ /* 0x000fc80000000200 */
[----:B------:R-:W-:Y:S02]  /*0240*/  LEA.HI R3, R3, R2, RZ, 0x6 ;  /* 0x0000000203037211 */ /* 0x000fe400078f30ff */
[----:B-1----:R-:W-:Y:S01]  /*0250*/  CS2R R12, SRZ ;  /* 0x00000000000c7805 */ /* 0x002fe2000001ff00 */
[----:B------:R-:W1:Y:S01]  /*0260*/  LDC.64 R10, c[0x0][0x260] ;  /* 0x00009800ff0a7b82 */ /* 0x000e620000000a00 */
[----:B------:R-:W-:-:S05]  /*0270*/  SHF.R.S32.HI R20, RZ, 0x6, R3 ;  /* 0x00000006ff147819 */ /* 0x000fca0000011403 */
[----:B------:R-:W-:Y:S02]  /*0280*/  IMAD.HI R0, R20, 0x38e38e39, RZ ;  /* 0x38e38e3914007827 */ /* 0x000fe400078e02ff */
[----:B0----5:R-:W0:Y:S03]  /*0290*/  LDC.64 R6, c[0x0][0x238] ;  /* 0x00008e00ff067b82 */ /* 0x021e260000000a00 */
[----:B------:R-:W-:-:S04]  /*02a0*/  SHF.R.U32.HI R3, RZ, 0x1f, R0 ;  /* 0x0000001fff037819 */ /* 0x000fc80000011600 */
[----:B------:R-:W-:-:S05]  /*02b0*/  LEA.HI.SX32 R3, R0, R3, 0x1d ;  /* 0x0000000300037211 */ /* 0x000fca00078feaff */
[----:B------:R-:W-:-:S04]  /*02c0*/  IMAD R0, R3, -0x24, R20 ;  /* 0xffffffdc03007824 */ /* 0x000fc800078e0214 */
[----:B------:R-:W-:-:S04]  /*02d0*/  IMAD.WIDE R16, R0, 0x4, R16 ;  /* 0x0000000400107825 */ /* 0x000fc800078e0210 */
[----:B------:R-:W-:Y:S01]  /*02e0*/  IMAD.WIDE R24, R0, 0x4, R24 ;  /* 0x0000000400187825 */ /* 0x000fe200078e0218 */
[----:B------:R5:W3:Y:S03]  /*02f0*/  @!P0 LDG.E.EL R21, desc[UR4][R16.64] ;  /* 0x0000000410158981 */ /* 0x000ae6000c2e1900 */
[----:B0-----:R-:W-:Y:S01]  /*0300*/  IMAD.WIDE R6, R8, 0x4, R6 ;  /* 0x0000000408067825 */ /* 0x001fe200078e0206 */
[----:B------:R-:W3:Y:S03]  /*0310*/  @!P0 LDG.E.EL R19, desc[UR4][R24.64] ;  /* 0x0000000418138981 */ /* 0x000ee6000c2e1900 */
[C---:B----4-:R-:W-:Y:S01]  /*0320*/  IMAD.WIDE R30, R0.reuse, 0x4, R4 ;  /* 0x00000004001e7825 */ /* 0x050fe200078e0204 */
[----:B------:R0:W4:Y:S01]  /*0330*/  @!P0 LDG.E.EL R13, desc[UR4][R6.64] ;  /* 0x00000004060d8981 */ /* 0x000122000c2e1900 */
[----:B------:R-:W0:Y:S02]  /*0340*/  LDC.64 R4, c[0x0][0x2a0] ;  /* 0x0000a800ff047b82 */ /* 0x000e240000000a00 */
[----:B-1----:R-:W-:Y:S01]  /*0350*/  IMAD.WIDE R10, R0, 0x4, R10 ;  /* 0x00000004000a7825 */ /* 0x002fe200078e020a */
[----:B------:R1:W4:Y:S04]  /*0360*/  @!P0 LDG.E.EL R12, desc[UR4][R30.64] ;  /* 0x000000041e0c8981 */ /* 0x000328000c2e1900 */
[----:B------:R-:W4:Y:S01]  /*0370*/  @!P0 LDG.E.EL R18, desc[UR4][R10.64] ;  /* 0x000000040a128981 */ /* 0x000f22000c2e1900 */
[----:B-----5:R-:W5:Y:S01]  /*0380*/  LDC.64 R16, c[0x0][0x278] ;  /* 0x00009e00ff107b82 */ /* 0x020f620000000a00 */
[----:B0-----:R-:W-:-:S07]  /*0390*/  CS2R R6, SRZ ;  /* 0x0000000000067805 */ /* 0x001fce000001ff00 */
[----:B------:R-:W0:Y:S01]  /*03a0*/  LDC.64 R24, c[0x0][0x240] ;  /* 0x00009000ff187b82 */ /* 0x000e220000000a00 */
[----:B------:R-:W-:-:S07]  /*03b0*/  IMAD.WIDE R4, R8, 0x4, R4 ;  /* 0x0000000408047825 */ /* 0x000fce00078e0204 */
[----:B-1----:R-:W1:Y:S01]  /*03c0*/  LDC.64 R30, c[0x0][0x2b0] ;  /* 0x0000ac00ff1e7b82 */ /* 0x002e620000000a00 */
[----:B-----5:R-:W-:-:S05]  /*03d0*/  IMAD.WIDE R16, R23, 0x4, R16 ;  /* 0x0000000417107825 */ /* 0x020fca00078e0210 */
[----:B------:R5:W4:Y:S02]  /*03e0*/  @!P0 LDG.E.EL R7, desc[UR4][R16.64] ;  /* 0x0000000410078981 */ /* 0x000b24000c2e1900 */
[----:B-----5:R-:W5:Y:S01]  /*03f0*/  LDC.64 R16, c[0x0][0x268] ;  /* 0x00009a00ff107b82 */ /* 0x020f620000000a00 */
[----:B0-----:R-:W-:-:S04]  /*0400*/  IMAD.WIDE R24, R2, 0x4, R24 ;  /* 0x0000000402187825 */ /* 0x001fc800078e0218 */
[----:B------:R-:W-:Y:S01]  /*0410*/  IMAD.MOV.U32 R10, RZ, RZ, RZ ;  /* 0x000000ffff0a7224 */ /* 0x000fe200078e00ff */
[----:B------:R-:W4:Y:S05]  /*0420*/  @!P0 LDG.E R22, desc[UR4][R24.64] ;  /* 0x0000000418168981 */ /* 0x000f2a000c1e1900 */
[----:B------:R-:W4:Y:S01]  /*0430*/  @!P0 LDG.E.EL R10, desc[UR4][R4.64] ;  /* 0x00000004040a8981 */ /* 0x000f22000c2e1900 */
[----:B-----5:R-:W-:-:S05]  /*0440*/  IMAD.WIDE R16, R2, 0x4, R16 ;  /* 0x0000000402107825 */ /* 0x020fca00078e0210 */
[----:B------:R0:W5:Y:S02]  /*0450*/  @!P0 LDG.E R6, desc[UR4][R16.64] ;  /* 0x0000000410068981 */ /* 0x000164000c1e1900 */
[----:B0-----:R-:W0:Y:S02]  /*0460*/  LDC.64 R16, c[0x0][0x230] ;  /* 0x00008c00ff107b82 */ /* 0x001e240000000a00 */
[----:B0-----:R-:W-:Y:S01]  /*0470*/  IMAD.WIDE R16, R8, 0x8, R16 ;  /* 0x0000000808107825 */ /* 0x001fe200078e0210 */
[----:B--2---:R-:W-:-:S04]  /*0480*/  SHF.R.U32.HI R3, RZ, 0x1d, R29 ;  /* 0x0000001dff037819 */ /* 0x004fc8000001161d */
[----:B------:R-:W-:Y:S02]  /*0490*/  LOP3.LUT R3, R3, 0x4, RZ, 0xc0, !PT ;  /* 0x0000000403037812 */ /* 0x000fe400078ec0ff */
[----:B---3--:R-:W-:Y:S02]  /*04a0*/  SHF.R.U32.HI R9, RZ, 0x1d, R15 ;  /* 0x0000001dff097819 */ /* 0x008fe4000001160f */
[----:B------:R-:W-:Y:S02]  /*04b0*/  SHF.R.U32.HI R0, RZ, 0x1b, R27 ;  /* 0x0000001bff007819 */ /* 0x000fe4000001161b */
[----:B------:R-:W-:Y:S02]  /*04c0*/  IADD3 R3, P1, R28, R3, RZ ;  /* 0x000000031c037210 */ /* 0x000fe40007f3e0ff */
[----:B------:R-:W-:Y:S02]  /*04d0*/  LEA R11, P2, R26, UR6, 0x2 ;  /* 0x000000061a0b7c11 */ /* 0x000fe4000f8410ff */
[----:B------:R-:W-:-:S02]  /*04e0*/  LOP3.LUT R9, R9, 0x4, RZ, 0xc0, !PT ;  /* 0x0000000409097812 */ /* 0x000fc400078ec0ff */
[----:B------:R-:W-:Y:S02]  /*04f0*/  LOP3.LUT R28, R0, 0x10, RZ, 0xc0, !PT ;  /* 0x00000010001c7812 */ /* 0x000fe400078ec0ff */
[----:B------:R-:W-:Y:S02]  /*0500*/  IADD3.X R0, RZ, R29, RZ, P1, !PT ;  /* 0x0000001dff007210 */ /* 0x000fe40000ffe4ff */
[----:B------:R-:W-:Y:S01]  /*0510*/  LEA.HI.X R26, R26, UR7, R27, 0x2, P2 ;  /* 0x000000071a1a7c11 */ /* 0x000fe200090f141b */
[C---:B------:R-:W-:Y:S01]  /*0520*/  IMAD.SHL.U32 R27, R3.reuse, 0x10, RZ ;  /* 0x00000010031b7824 */ /* 0x040fe200078e00ff */
[----:B------:R-:W-:Y:S02]  /*0530*/  IADD3 R25, P2, R14, R9, RZ ;  /* 0x000000090e197210 */ /* 0x000fe40007f5e0ff */
[----:B------:R-:W-:Y:S02]  /*0540*/  IADD3 R28, P1, R28, R11, RZ ;  /* 0x0000000b1c1c7210 */ /* 0x000fe40007f3e0ff */
[----:B------:R-:W-:Y:S01]  /*0550*/  SHF.L.U64.HI R0, R3, 0x4, R0 ;  /* 0x0000000403007819 */ /* 0x000fe20000010200 */
[----:B------:R-:W-:-:S02]  /*0560*/  IMAD.X R4, RZ, RZ, R15, P2 ;  /* 0x000000ffff047224 */ /* 0x000fc400010e060f */
[----:B------:R-:W-:Y:S01]  /*0570*/  IMAD.X R3, RZ, RZ, R26, P1 ;  /* 0x000000ffff037224 */ /* 0x000fe200008e061a */
[----:B------:R-:W-:Y:S02]  /*0580*/  IADD3 R14, P1, R27, R28, RZ ;  /* 0x0000001c1b0e7210 */ /* 0x000fe40007f3e0ff */
[C---:B------:R-:W-:Y:S02]  /*0590*/  SHF.L.U32 R26, R25.reuse, 0x4, RZ ;  /* 0x00000004191a7819 */ /* 0x040fe400000006ff */
[----:B------:R-:W-:Y:S01]  /*05a0*/  SHF.L.U64.HI R25, R25, 0x4, R4 ;  /* 0x0000000419197819 */ /* 0x000fe20000010204 */
[----:B------:R-:W-:Y:S01]  /*05b0*/  IMAD.X R15, R0, 0x1, R3, P1 ;  /* 0x00000001000f7824 */ /* 0x000fe200008e0603 */
[----:B------:R-:W-:Y:S01]  /*05c0*/  IADD3 R28, P2, R26, R28, RZ ;  /* 0x0000001c1a1c7210 */ /* 0x000fe20007f5e0ff */
[----:B------:R-:W-:Y:S01]  /*05d0*/  IMAD.SHL.U32 R4, R20, 0x10, RZ ;  /* 0x0000001014047824 */ /* 0x000fe200078e00ff */
[----:B------:R-:W-:-:S03]  /*05e0*/  MOV R11, RZ ;  /* 0x000000ff000b7202 */ /* 0x000fc60000000f00 */
[----:B------:R-:W-:-:S04]  /*05f0*/  IMAD.WIDE R14, R4, 0x4, R14 ;  /* 0x00000004040e7825 */ /* 0x000fc800078e020e */
[----:B------:R-:W-:Y:S01]  /*0600*/  IMAD.X R29, R25, 0x1, R3, P2 ;  /* 0x00000001191d7824 */ /* 0x000fe200010e0603 */
[----:B------:R0:W2:Y:S01]  /*0610*/  @!P0 LDG.E.EL R11, desc[UR4][R14.64] ;  /* 0x000000040e0b8981 */ /* 0x0000a2000c2e1900 */
[----:B------:R-:W-:Y:S02]  /*0620*/  IMAD.MOV.U32 R9, RZ, RZ, RZ ;  /* 0x000000ffff097224 */ /* 0x000fe400078e00ff */
[----:B0-----:R-:W-:-:S05]  /*0630*/  IMAD.WIDE R14, R4, 0x4, R28 ;  /* 0x00000004040e7825 */ /* 0x001fca00078e021c */
[----:B------:R0:W3:Y:S02]  /*0640*/  @!P0 LDG.E.EL R9, desc[UR4][R14.64] ;  /* 0x000000040e098981 */ /* 0x0000e4000c2e1900 */
[----:B0-----:R-:W-:-:S06]  /*0650*/  CS2R R14, SRZ ;  /* 0x00000000000e7805 */ /* 0x001fcc000001ff00 */
[----:B------:R-:W2:Y:S02]  /*0660*/  @!P0 LDG.E.EL.64 R14, desc[UR4][R16.64] ;  /* 0x00000004100e8981 */ /* 0x000ea4000c2e1b00 */
[--C-:B--2---:R-:W-:Y:S02]  /*0670*/  SHF.R.U32.HI R24, RZ, 0x1b, R15.reuse ;  /* 0x0000001bff187819 */ /* 0x104fe4000001160f */
[----:B------:R-:W-:Y:S02]  /*0680*/  LEA R3, P1, R14, UR6, 0x2 ;  /* 0x000000060e037c11 */ /* 0x000fe4000f8210ff */
[----:B------:R-:W-:Y:S02]  /*0690*/  LOP3.LUT R24, R24, 0x10, RZ, 0xc0, !PT ;  /* 0x0000001018187812 */ /* 0x000fe400078ec0ff */
[----:B------:R-:W-:Y:S01]  /*06a0*/  LEA.HI.X R28, R14, UR7, R15, 0x2, P1 ;  /* 0x000000070e1c7c11 */ /* 0x000fe200088f140f */
[----:B-1----:R-:W-:Y:S01]  /*06b0*/  IMAD.WIDE R30, R23, 0x4, R30 ;  /* 0x00000004171e7825 */ /* 0x002fe200078e021e */
[----:B------:R-:W-:Y:S01]  /*06c0*/  IADD3 R24, P1, R24, R3, RZ ;  /* 0x0000000318187210 */ /* 0x000fe20007f3e0ff */
[----:B------:R-:W0:Y:S01]  /*06d0*/  LDC.64 R14, c[0x0][0x280] ;  /* 0x0000a000ff0e7b82 */ /* 0x000e220000000a00 */
[----:B------:R-:W-:-:S03]  /*06e0*/  ULDC.64 UR6, c[0x0][0x290] ;  /* 0x0000a40000067ab9 */ /* 0x000fc60000000a00 */
[----:B------:R-:W-:Y:S01]  /*06f0*/  IMAD.X R3, RZ, RZ, R28, P1 ;  /* 0x000000ffff037224 */ /* 0x000fe200008e061c */
[----:B------:R-:W-:-:S05]  /*0700*/  IADD3 R16, P1, R24, R27, RZ ;  /* 0x0000001b18107210 */ /* 0x000fca0007f3e0ff */
[----:B------:R-:W-:Y:S01]  /*0710*/  IMAD.X R17, R3, 0x1, R0, P1 ;  /* 0x0000000103117824 */ /* 0x000fe200008e0600 */
[----:B------:R-:W-:Y:S01]  /*0720*/  HFMA2.MMA R0, -RZ, RZ, 0, 0 ;  /* 0x00000000ff007435 */ /* 0x000fe200000001ff */
[----:B------:R-:W-:-:S09]  /*0730*/  IMAD.WIDE R16, R4, 0x4, R16 ;  /* 0x0000000404107825 */ /* 0x000fd200078e0210 */
[----:B------:R1:W2:Y:S01]  /*0740*/  @!P0 LDG.E.EL R0, desc[UR4][R16.64] ;  /* 0x0000000410008981 */ /* 0x0002a2000c2e1900 */
[----:B0-----:R-:W-:Y:S01]  /*0750*/  IMAD.WIDE R14, R23, 0x8, R14 ;  /* 0x00000008170e7825 */ /* 0x001fe200078e020e */
[----:B-1----:R-:W-:-:S06]  /*0760*/  CS2R R16, SRZ ;  /* 0x0000000000107805 */ /* 0x002fcc000001ff00 */
[----:B------:R0:W2:Y:S02]  /*0770*/  @!P0 LDG.E.EL.64 R16, desc[UR4][R14.64] ;  /* 0x000000040e108981 */ /* 0x0000a4000c2e1b00 */
[----:B0-----:R-:W0:Y:S01]  /*0780*/  LDC.64 R14, c[0x0][0x288] ;  /* 0x0000a200ff0e7b82 */ /* 0x001e220000000a00 */
[----:B------:R-:W-:Y:S02]  /*0790*/  IADD3 R24, P1, R26, R24, RZ ;  /* 0x000000181a187210 */ /* 0x000fe40007f3e0ff */
[----:B------:R-:W-:Y:S01]  /*07a0*/  CS2R R26, SRZ ;  /* 0x00000000001a7805 */ /* 0x000fe2000001ff00 */
[----:B0-----:R-:W-:-:S05]  /*07b0*/  IMAD.WIDE R14, R8, 0x8, R14 ;  /* 0x00000008080e7825 */ /* 0x001fca00078e020e */
[----:B------:R0:W3:Y:S02]  /*07c0*/  @!P0 LDG.E.EL.64 R26, desc[UR4][R14.64] ;  /* 0x000000040e1a8981 */ /* 0x0000e4000c2e1b00 */
[----:B0-----:R-:W0:Y:S01]  /*07d0*/  LDC.64 R14, c[0x0][0x2a8] ;  /* 0x0000aa00ff0e7b82 */ /* 0x001e220000000a00 */
[----:B------:R-:W-:Y:S02]  /*07e0*/  IMAD.X R25, R25, 0x1, R3, P1 ;  /* 0x0000000119197824 */ /* 0x000fe400008e0603 */
[----:B------:R-:W-:Y:S02]  /*07f0*/  IMAD.MOV.U32 R3, RZ, RZ, RZ ;  /* 0x000000ffff037224 */ /* 0x000fe400078e00ff */
[----:B------:R-:W-:-:S05]  /*0800*/  IMAD.WIDE R24, R4, 0x4, R24 ;  /* 0x0000000404187825 */ /* 0x000fca00078e0218 */
[----:B------:R0:W5:Y:S02]  /*0810*/  @!P0 LDG.E.EL R3, desc[UR4][R24.64] ;  /* 0x0000000418038981 */ /* 0x000164000c2e1900 */
[----:B0-----:R-:W-:Y:S01]  /*0820*/  IMAD.WIDE R24, R23, 0x8, R14 ;  /* 0x0000000817187825 */ /* 0x001fe200078e020e */
[----:B------:R-:W-:-:S06]  /*0830*/  CS2R R14, SRZ ;  /* 0x00000000000e7805 */ /* 0x000fcc000001ff00 */
[----:B------:R-:W5:Y:S01]  /*0840*/  @!P0 LDG.E.EL.64 R14, desc[UR4][R24.64] ;  /* 0x00000004180e8981 */ /* 0x000f62000c2e1b00 */
[----:B----4-:R-:W-:-:S04]  /*0850*/  FADD R4, R12, 9.9999997473787516356e-06 ;  /* 0x3727c5ac0c047421 */ /* 0x010fc80000000000 */
[----:B------:R-:W0:Y:S01]  /*0860*/  MUFU.SQRT R28, R4 ;  /* 0x00000004001c7308 */ /* 0x000e220000002000 */
[----:B------:R-:W-:-:S06]  /*0870*/  IMAD.MOV.U32 R5, RZ, RZ, RZ ;  /* 0x000000ffff057224 */ /* 0x000fcc00078e00ff */
[----:B------:R1:W4:Y:S01]  /*0880*/  @!P0 LDG.E.EL R5, desc[UR4][R30.64] ;  /* 0x000000041e058981 */ /* 0x000322000c2e1900 */
[C---:B0-----:R-:W-:Y:S02]  /*0890*/  FSETP.GT.AND P2, PT, R28.reuse, 8.50705917302346158658e+37, PT ;  /* 0x7e8000001c00780b */ /* 0x041fe40003f44000 */
[----:B------:R-:W-:Y:S02]  /*08a0*/  FSETP.GEU.AND P1, PT, R28, 1.175494350822287508e-38, PT ;  /* 0x008000001c00780b */ /* 0x000fe40003f2e000 */
[----:B-1----:R-:W-:-:S04]  /*08b0*/  MOV R30, 0x3e800000 ;  /* 0x3e800000001e7802 */ /* 0x002fc80000000f00 */
[----:B------:R-:W-:-:S05]  /*08c0*/  FSEL R30, R30, 1, P2 ;  /* 0x3f8000001e1e7808 */ /* 0x000fca0001000000 */
[----:B------:R-:W-:Y:S01]  /*08d0*/  @P2 FMUL R28, R28, 0.25 ;  /* 0x3e8000001c1c2820 */ /* 0x000fe20000400000 */
[----:B------:R-:W-:Y:S02]  /*08e0*/  IMAD.SHL.U32 R20, R20, 0x4, RZ ;  /* 0x0000000414147824 */ /* 0x000fe400078e00ff */
[----:B------:R-:W-:Y:S01]  /*08f0*/  @!P1 FMUL R30, R30, 16777216 ;  /* 0x4b8000001e1e9820 */ /* 0x000fe20000400000 */
[----:B------:R-:W-:Y:S02]  /*0900*/  IMAD.MOV.U32 R25, RZ, RZ, RZ ;  /* 0x000000ffff197224 */ /* 0x000fe400078e00ff */
[----:B------:R-:W-:Y:S01]  /*0910*/  @!P1 FMUL R28, R28, 16777216 ;  /* 0x4b8000001c1c9820 */ /* 0x000fe20000400000 */
[----:B--2---:R-:W-:-:S04]  /*0920*/  SHF.R.U32.HI R23, RZ, 0x1e, R17 ;  /* 0x0000001eff177819 */ /* 0x004fc80000011611 */
[----:B------:R-:W-:-:S04]  /*0930*/  LOP3.LUT R23, R23, 0x2, RZ, 0xc0, !PT ;  /* 0x0000000217177812 */ /* 0x000fc800078ec0ff */
[----:B------:R-:W-:-:S05]  /*0940*/  IADD3 R12, P3, R16, R23, RZ ;  /* 0x00000017100c7210 */ /* 0x000fca0007f7e0ff */
[----:B------:R-:W-:Y:S01]  /*0950*/  IMAD.X R17, RZ, RZ, R17, P3 ;  /* 0x000000ffff117224 */ /* 0x000fe200018e0611 */
[--C-:B---3--:R-:W-:Y:S02]  /*0960*/  SHF.R.U32.HI R16, RZ, 0x1c, R27.reuse ;  /* 0x0000001cff107819 */ /* 0x108fe4000001161b */
[----:B------:R-:W-:Y:S02]  /*0970*/  LEA R23, P3, R26, UR6, 0x2 ;  /* 0x000000061a177c11 */ /* 0x000fe4000f8610ff */
[----:B------:R-:W-:Y:S02]  /*0980*/  LOP3.LUT R4, R16, 0x8, RZ, 0xc0, !PT ;  /* 0x0000000810047812 */ /* 0x000fe400078ec0ff */
[----:B------:R-:W-:Y:S02]  /*0990*/  LEA.HI.X R24, R26, UR7, R27, 0x2, P3 ;  /* 0x000000071a187c11 */ /* 0x000fe400098f141b */
[----:B------:R-:W-:Y:S02]  /*09a0*/  IADD3 R26, P3, R4, R23, RZ ;  /* 0x00000017041a7210 */ /* 0x000fe40007f7e0ff */
[C---:B------:R-:W-:Y:S01]  /*09b0*/  SHF.L.U64.HI R4, R12.reuse, 0x3, R17 ;  /* 0x000000030c047819 */ /* 0x040fe20000010211 */
[----:B------:R-:W-:-:S02]  /*09c0*/  IMAD.SHL.U32 R12, R12, 0x8, RZ ;  /* 0x000000080c0c7824 */ /* 0x000fc400078e00ff */
[----:B------:R-:W-:-:S03]  /*09d0*/  IMAD.X R24, RZ, RZ, R24, P3 ;  /* 0x000000ffff187224 */ /* 0x000fc600018e0618 */
[----:B------:R-:W-:-:S04]  /*09e0*/  IADD3 R16, P2, R12, R26, RZ ;  /* 0x0000001a0c107210 */ /* 0x000fc80007f5e0ff */
[----:B------:R-:W-:-:S03]  /*09f0*/  IADD3.X R17, R4, R24, RZ, P2, !PT ;  /* 0x0000001804117210 */ /* 0x000fc600017fe4ff */
[----:B------:R-:W-:-:S05]  /*0a00*/  IMAD.WIDE R16, R20, 0x4, R16 ;  /* 0x0000000414107825 */ /* 0x000fca00078e0210 */
[----:B------:R0:W2:Y:S01]  /*0a10*/  @!P0 LDG.E.EL R25, desc[UR4][R16.64] ;  /* 0x0000000410198981 */ /* 0x0000a2000c2e1900 */
[----:B-----5:R-:W-:-:S04]  /*0a20*/  SHF.R.U32.HI R27, RZ, 0x1e, R15 ;  /* 0x0000001eff1b7819 */ /* 0x020fc8000001160f */
[----:B------:R-:W-:-:S04]  /*0a30*/  LOP3.LUT R27, R27, 0x2, RZ, 0xc0, !PT ;  /* 0x000000021b1b7812 */ /* 0x000fc800078ec0ff */
[----:B------:R-:W-:-:S05]  /*0a40*/  IADD3 R14, P1, R14, R27, RZ ;  /* 0x0000001b0e0e7210 */ /* 0x000fca0007f3e0ff */
[----:B------:R-:W-:Y:S01]  /*0a50*/  IMAD.X R15, RZ, RZ, R15, P1 ;  /* 0x000000ffff0f7224 */ /* 0x000fe200008e060f */
[----:B0-----:R-:W-:-:S04]  /*0a60*/  SHF.L.U32 R16, R14, 0x3, RZ ;  /* 0x000000030e107819 */ /* 0x001fc800000006ff */
[----:B------:R-:W-:Y:S02]  /*0a70*/  SHF.L.U64.HI R17, R14, 0x3, R15 ;  /* 0x000000030e117819 */ /* 0x000fe4000001020f */
[----:B------:R-:W-:-:S05]  /*0a80*/  IADD3 R14, P1, R16, R26, RZ ;  /* 0x0000001a100e7210 */ /* 0x000fca0007f3e0ff */
[----:B------:R-:W-:Y:S02]  /*0a90*/  IMAD.X R15, R17, 0x1, R24, P1 ;  /* 0x00000001110f7824 */ /* 0x000fe400008e0618 */
[----:B------:R-:W-:Y:S02]  /*0aa0*/  IMAD.MOV.U32 R24, RZ, RZ, RZ ;  /* 0x000000ffff187224 */ /* 0x000fe400078e00ff */
[----:B------:R-:W-:-:S05]  /*0ab0*/  IMAD.WIDE R14, R20, 0x4, R14 ;  /* 0x00000004140e7825 */ /* 0x000fca00078e020e */
[----:B------:R0:W3:Y:S02]  /*0ac0*/  @!P0 LDG.E.EL R24, desc[UR4][R14.64] ;  /* 0x000000040e188981 */ /* 0x0000e4000c2e1900 */
[----:B0-----:R-:W0:Y:S02]  /*0ad0*/  LDC.64 R14, c[0x0][0x298] ;  /* 0x0000a600ff0e7b82 */ /* 0x001e240000000a00 */
[----:B0-----:R-:W-:Y:S01]  /*0ae0*/  IMAD.WIDE R26, R8, 0x8, R14 ;  /* 0x00000008081a7825 */ /* 0x001fe200078e020e */
[----:B------:R-:W-:-:S06]  /*0af0*/  CS2R R14, SRZ ;  /* 0x00000000000e7805 */ /* 0x000fcc000001ff00 */
[----:B------:R0:W5:Y:S01]  /*0b00*/  @!P0 LDG.E.EL.64 R14, desc[UR4][R26.64] ;  /* 0x000000041a0e8981 */ /* 0x000162000c2e1b00 */
[----:B------:R1:W1:Y:S01]  /*0b10*/  MUFU.RCP R23, R28 ;  /* 0x0000001c00177308 */ /* 0x0002620000001000 */
[----:B0-----:R-:W-:Y:S01]  /*0b20*/  IMAD.MOV.U32 R27, RZ, RZ, RZ ;  /* 0x000000ffff1b7224 */ /* 0x001fe200078e00ff */
[--C-:B-----5:R-:W-:Y:S02]  /*0b30*/  SHF.R.U32.HI R8, RZ, 0x1c, R15.reuse ;  /* 0x0000001cff087819 */ /* 0x120fe4000001160f */
[----:B------:R-:W-:Y:S02]  /*0b40*/  LEA R29, P1, R14, UR6, 0x2 ;  /* 0x000000060e1d7c11 */ /* 0x000fe4000f8210ff */
[----:B------:R-:W-:Y:S02]  /*0b50*/  LOP3.LUT R8, R8, 0x8, RZ, 0xc0, !PT ;  /* 0x0000000808087812 */ /* 0x000fe400078ec0ff */
[----:B-1----:R-:W-:Y:S02]  /*0b60*/  LEA.HI.X R28, R14, UR7, R15, 0x2, P1 ;  /* 0x000000070e1c7c11 */ /* 0x002fe400088f140f */
[----:B------:R-:W-:-:S04]  /*0b70*/  IADD3 R29, P1, R8, R29, RZ ;  /* 0x0000001d081d7210 */ /* 0x000fc80007f3e0ff */
[----:B------:R-:W-:Y:S02]  /*0b80*/  IADD3.X R28, RZ, R28, RZ, P1, !PT ;  /* 0x0000001cff1c7210 */ /* 0x000fe40000ffe4ff */
[----:B------:R-:W-:Y:S02]  /*0b90*/  IADD3 R14, P1, R29, R12, RZ ;  /* 0x0000000c1d0e7210 */ /* 0x000fe40007f3e0ff */
[----:B------:R-:W-:-:S03]  /*0ba0*/  IADD3 R16, P2, R16, R29, RZ ;  /* 0x0000001d10107210 */ /* 0x000fc60007f5e0ff */
[----:B------:R-:W-:Y:S01]  /*0bb0*/  IMAD.X R15, R28, 0x1, R4, P1 ;  /* 0x000000011c0f7824 */ /* 0x000fe200008e0604 */
[----:B------:R-:W-:Y:S01]  /*0bc0*/  HFMA2.MMA R4, -RZ, RZ, 0, 0 ;  /* 0x00000000ff047435 */ /* 0x000fe200000001ff */
[----:B------:R-:W-:Y:S02]  /*0bd0*/  IMAD.X R17, R17, 0x1, R28, P2 ;  /* 0x0000000111117824 */ /* 0x000fe400010e061c */
[----:B------:R-:W-:-:S04]  /*0be0*/  IMAD.WIDE R14, R20, 0x4, R14 ;  /* 0x00000004140e7825 */ /* 0x000fc800078e020e */
[----:B------:R-:W-:-:S03]  /*0bf0*/  IMAD.WIDE R16, R20, 0x4, R16 ;  /* 0x0000000414107825 */ /* 0x000fc600078e0210 */
[----:B------:R-:W2:Y:S04]  /*0c00*/  @!P0 LDG.E.EL R4, desc[UR4][R14.64] ;  /* 0x000000040e048981 */ /* 0x000ea8000c2e1900 */
[----:B------:R-:W3:Y:S01]  /*0c10*/  @!P0 LDG.E.EL R27, desc[UR4][R16.64] ;  /* 0x00000004101b8981 */ /* 0x000ee2000c2e1900 */
[----:B------:R-:W-:Y:S01]  /*0c20*/  FMUL R23, R23, R30 ;  /* 0x0000001e17177220 */ /* 0x000fe20000400000 */
[----:B------:R-:W-:-:S04]  /*0c30*/  FADD R22, -R21, R22 ;  /* 0x0000001615167221 */ /* 0x000fc80000000100 */
[----:B------:R-:W-:Y:S01]  /*0c40*/  FMUL R23, R22, R23 ;  /* 0x0000001716177220 */ /* 0x000fe20000400000 */
[----:B------:R-:W-:Y:S01]  /*0c50*/  FADD R0, R0, -R11 ;  /* 0x8000000b00007221 */ /* 0x000fe20000000000 */
[----:B------:R-:W-:Y:S02]  /*0c60*/  FADD R8, R3, -R9 ;  /* 0x8000000903087221 */ /* 0x000fe40000000000 */
[----:B------:R-:W-:Y:S02]  /*0c70*/  FFMA R23, R23, R19, R18 ;  /* 0x0000001317177223 */ /* 0x000fe40000000012 */
[----:B------:R-:W0:Y:S01]  /*0c80*/  LDC.64 R18, c[0x0][0x210] ;  /* 0x00008400ff127b82 */ /* 0x000e220000000a00 */
[-C--:B------:R-:W-:Y:S01]  /*0c90*/  FFMA R0, R0, R13.reuse, R11 ;  /* 0x0000000d00007223 */ /* 0x080fe2000000000b */
[----:B------:R-:W-:Y:S01]  /*0ca0*/  FFMA R9, R8, R13, R9 ;  /* 0x0000000d08097223 */ /* 0x000fe20000000009 */
[----:B------:R-:W-:-:S03]  /*0cb0*/  FADD R23, RZ, R23 ;  /* 0x00000017ff177221 */ /* 0x000fc60000000000 */
[----:B------:R-:W-:Y:S01]  /*0cc0*/  FADD R9, -R0, R9 ;  /* 0x0000000900097221 */ /* 0x000fe20000000100 */
[----:B------:R-:W-:-:S03]  /*0cd0*/  FADD R6, R23, R6 ;  /* 0x0000000617067221 */ /* 0x000fc60000000000 */
[----:B------:R-:W-:-:S04]  /*0ce0*/  FFMA R7, R9, R7, R0 ;  /* 0x0000000709077223 */ /* 0x000fc80000000000 */
[----:B------:R-:W-:Y:S01]  /*0cf0*/  FADD R0, R6, R7 ;  /* 0x0000000706007221 */ /* 0x000fe20000000000 */
[----:B0-----:R-:W-:-:S04]  /*0d00*/  IMAD.WIDE R18, R2, 0x4, R18 ;  /* 0x0000000402127825 */ /* 0x001fc800078e0212 */
[----:B--2---:R-:W-:Y:S01]  /*0d10*/  FADD R4, R4, -R25 ;  /* 0x8000001904047221 */ /* 0x004fe20000000000 */
[----:B---3--:R-:W-:-:S03]  /*0d20*/  FADD R27, R27, -R24 ;  /* 0x800000181b1b7221 */ /* 0x008fc60000000000 */
[-C--:B------:R-:W-:Y:S01]  /*0d30*/  FFMA R4, R4, R10.reuse, R25 ;  /* 0x0000000a04047223 */ /* 0x080fe20000000019 */
[----:B------:R-:W-:-:S04]  /*0d40*/  FFMA R27, R27, R10, R24 ;  /* 0x0000000a1b1b7223 */ /* 0x000fc80000000018 */
[----:B------:R-:W-:-:S04]  /*0d50*/  FADD R27, -R4, R27 ;  /* 0x0000001b041b7221 */ /* 0x000fc80000000100 */
[----:B----4-:R-:W-:-:S04]  /*0d60*/  FFMA R5, R27, R5, R4 ;  /* 0x000000051b057223 */ /* 0x010fc80000000004 */
[----:B------:R-:W-:Y:S01]  /*0d70*/  FADD R3, R5, R0 ;  /* 0x0000000005037221 */ /* 0x000fe20000000000 */
[----:B------:R-:W-:-:S04]  /*0d80*/  FSETP.GEU.AND P1, PT, R0, -R5, PT ;  /* 0x800000050000720b */ /* 0x000fc80003f2e000 */
[----:B------:R-:W-:Y:S01]  /*0d90*/  FSEL R3, R3, RZ, P1 ;  /* 0x000000ff03037208 */ /* 0x000fe20000800000 */
[----:B------:R-:W-:Y:S08]  /*0da0*/  @P0 EXIT ;  /* 0x000000000000094d */ /* 0x000ff00003800000 */
[----:B------:R-:W-:Y:S01]  /*0db0*/  STG.E desc[UR4][R18.64], R3 ;  /* 0x0000000312007986 */ /* 0x000fe2000c101904 */
[----:B------:R-:W-:Y:S05]  /*0dc0*/  EXIT ;  /* 0x000000000000794d */ /* 0x000fea0003800000 */
.L_x_0:
[----:B------:R-:W-:-:S00]  /*0dd0*/  BRA `(.L_x_0) ;  /* 0xfffffffc00fc7947 */ /* 0x000fc0000383ffff */
[----:B------:R-:W-:-:S00]  /*0de0*/  NOP ;  /* 0x0000000000007918 */ /* 0x000fc00000000000 */
        /* <DEDUP_REMOVED lines=9> */
.L_x_1:


//--------------------- .nv.global.init           --------------------------
	.section	.nv.global.init,"aw",@progbits
.nv.global.init:
	.type		_$_str,@object
	.size		_$_str,(_$_str_$_2 - _$_str)
_$_str:
        /*0000*/ 	.byte	0x5f, 0x5f, 0x43, 0x55, 0x44, 0x41, 0x5f, 0x46, 0x54, 0x5a, 0x00
	.type		_$_str_$_2,@object
	.size		_$_str_$_2,(.L_1 - _$_str_$_2)
_$_str_$_2:
        /*000b*/ 	.byte	0x5f, 0x5f, 0x43, 0x55, 0x44, 0x41, 0x5f, 0x50, 0x52, 0x45, 0x43, 0x5f, 0x53, 0x51, 0x52, 0x54
        /*001b*/ 	.byte	0x00
.L_1:


//--------------------- .nv.constant0.triton_poi_fused__native_batch_norm_legit_no_training__unsafe_index_add_mul_relu_sub_39 --------------------------
	.section	.nv.constant0.triton_poi_fused__native_batch_norm_legit_no_training__unsafe_index_add_mul_relu_sub_39,"a",@progbits
	.sectionflags	@""
	.align	4
.nv.constant0.triton_poi_fused__native_batch_norm_legit_no_training__unsafe_index_add_mul_relu_sub_39:
	.zero		700
